//
// Generated by NVIDIA NVVM Compiler
//
// Compiler Build ID: CL-36424714
// Cuda compilation tools, release 13.0, V13.0.88
// Based on NVVM 20.0.0
//

.version 9.0
.target sm_100
.address_size 64

	// .globl	_Z8generatePc

.visible .entry _Z8generatePc(
	.param .u64 .ptr .align 1 _Z8generatePc_param_0
)
{
	.reg .pred 	%p<3>;
	.reg .b16 	%rs<88>;
	.reg .b32 	%r<32>;
	.reg .b64 	%rd<5>;

	ld.param.u64 	%rd1, [_Z8generatePc_param_0];
	mov.u32 	%r2, %ctaid.x;
	mov.u32 	%r3, %ntid.x;
	mov.u32 	%r4, %tid.x;
	mad.lo.s32 	%r1, %r2, %r3, %r4;
	setp.gt.s32 	%p1, %r1, 67599;
	@%p1 bra 	$L__BB0_2;
	cvta.to.global.u64 	%rd2, %rd1;
	mul.hi.s32 	%r5, %r1, 1691556351;
	shr.u32 	%r6, %r5, 31;
	shr.u32 	%r7, %r5, 10;
	add.s32 	%r8, %r7, %r6;
	cvt.u16.u32 	%rs1, %r8;
	mul.hi.s32 	%r9, %r1, 1374389535;
	shr.u32 	%r10, %r9, 31;
	shr.s32 	%r11, %r9, 5;
	add.s32 	%r12, %r11, %r10;
	mul.hi.s32 	%r13, %r12, 1321528399;
	shr.u32 	%r14, %r13, 31;
	shr.u32 	%r15, %r13, 3;
	add.s32 	%r16, %r15, %r14;
	mul.lo.s32 	%r17, %r16, 26;
	sub.s32 	%r18, %r12, %r17;
	mul.hi.s32 	%r19, %r1, 1717986919;
	shr.u32 	%r20, %r19, 31;
	shr.s32 	%r21, %r19, 2;
	add.s32 	%r22, %r21, %r20;
	mul.hi.s32 	%r23, %r22, 1717986919;
	shr.u32 	%r24, %r23, 31;
	shr.u32 	%r25, %r23, 2;
	add.s32 	%r26, %r25, %r24;
	mul.lo.s32 	%r27, %r26, 10;
	sub.s32 	%r28, %r22, %r27;
	mul.lo.s32 	%r29, %r22, 10;
	sub.s32 	%r30, %r1, %r29;
	mul.lo.s32 	%r31, %r1, 11;
	cvt.s64.s32 	%rd3, %r31;
	add.s64 	%rd4, %rd2, %rd3;
	add.s16 	%rs2, %rs1, 99;
	add.s16 	%rs3, %rs1, 95;
	add.s16 	%rs4, %rs1, 98;
	mov.b16 	%rs5, 0;
	st.global.u8 	[%rd4+10], %rs5;
	cvt.s16.s8 	%rs6, %rs2;
	add.s16 	%rs7, %rs6, -71;
	mul.hi.s16 	%rs8, %rs7, 20165;
	shr.u16 	%rs9, %rs8, 15;
	shr.u16 	%rs10, %rs8, 3;
	add.s16 	%rs11, %rs10, %rs9;
	mul.lo.s16 	%rs12, %rs11, 26;
	sub.s16 	%rs13, %rs7, %rs12;
	add.s16 	%rs14, %rs13, 97;
	st.global.u8 	[%rd4], %rs14;
	cvt.s16.s8 	%rs15, %rs3;
	add.s16 	%rs16, %rs15, -71;
	mul.hi.s16 	%rs17, %rs16, 20165;
	shr.u16 	%rs18, %rs17, 15;
	shr.u16 	%rs19, %rs17, 3;
	add.s16 	%rs20, %rs19, %rs18;
	mul.lo.s16 	%rs21, %rs20, 26;
	sub.s16 	%rs22, %rs16, %rs21;
	add.s16 	%rs23, %rs22, 97;
	st.global.u8 	[%rd4+1], %rs23;
	cvt.s16.s8 	%rs24, %rs4;
	add.s16 	%rs25, %rs24, -71;
	mul.hi.s16 	%rs26, %rs25, 20165;
	shr.u16 	%rs27, %rs26, 15;
	shr.u16 	%rs28, %rs26, 3;
	add.s16 	%rs29, %rs28, %rs27;
	mul.lo.s16 	%rs30, %rs29, 26;
	sub.s16 	%rs31, %rs25, %rs30;
	add.s16 	%rs32, %rs31, 97;
	st.global.u8 	[%rd4+2], %rs32;
	cvt.u16.u32 	%rs33, %r18;
	add.s16 	%rs34, %rs33, 29;
	and.b16  	%rs35, %rs34, 255;
	mul.lo.s16 	%rs36, %rs35, 79;
	shr.u16 	%rs37, %rs36, 11;
	mul.lo.s16 	%rs38, %rs37, 26;
	sub.s16 	%rs39, %rs34, %rs38;
	add.s16 	%rs40, %rs39, 97;
	st.global.u8 	[%rd4+3], %rs40;
	add.s16 	%rs41, %rs33, 23;
	cvt.s16.s8 	%rs42, %rs41;
	mul.lo.s16 	%rs43, %rs42, 79;
	shr.u16 	%rs44, %rs43, 15;
	shr.s16 	%rs45, %rs43, 11;
	add.s16 	%rs46, %rs45, %rs44;
	mul.lo.s16 	%rs47, %rs46, 26;
	sub.s16 	%rs48, %rs41, %rs47;
	add.s16 	%rs49, %rs48, 97;
	st.global.u8 	[%rd4+4], %rs49;
	add.s16 	%rs50, %rs33, 25;
	add.s16 	%rs51, %rs33, -1;
	setp.lt.u16 	%p2, %rs50, 26;
	selp.b16 	%rs52, %rs50, %rs51, %p2;
	add.s16 	%rs53, %rs52, 97;
	st.global.u8 	[%rd4+5], %rs53;
	cvt.u16.u32 	%rs54, %r28;
	add.s16 	%rs55, %rs54, 12;
	and.b16  	%rs56, %rs55, 255;
	mul.lo.s16 	%rs57, %rs56, 205;
	shr.u16 	%rs58, %rs57, 11;
	mul.lo.s16 	%rs59, %rs58, 10;
	sub.s16 	%rs60, %rs55, %rs59;
	or.b16  	%rs61, %rs60, 48;
	st.global.u8 	[%rd4+6], %rs61;
	add.s16 	%rs62, %rs54, 8;
	cvt.s16.s8 	%rs63, %rs62;
	mul.lo.s16 	%rs64, %rs63, 103;
	shr.u16 	%rs65, %rs64, 15;
	shr.s16 	%rs66, %rs64, 10;
	add.s16 	%rs67, %rs66, %rs65;
	mul.lo.s16 	%rs68, %rs67, 10;
	sub.s16 	%rs69, %rs62, %rs68;
	add.s16 	%rs70, %rs69, 48;
	st.global.u8 	[%rd4+7], %rs70;
	cvt.u16.u32 	%rs71, %r30;
	add.s16 	%rs72, %rs71, 14;
	and.b16  	%rs73, %rs72, 255;
	mul.lo.s16 	%rs74, %rs73, 205;
	shr.u16 	%rs75, %rs74, 11;
	mul.lo.s16 	%rs76, %rs75, 10;
	sub.s16 	%rs77, %rs72, %rs76;
	or.b16  	%rs78, %rs77, 48;
	st.global.u8 	[%rd4+8], %rs78;
	add.s16 	%rs79, %rs71, 6;
	cvt.s16.s8 	%rs80, %rs79;
	mul.lo.s16 	%rs81, %rs80, 103;
	shr.u16 	%rs82, %rs81, 15;
	shr.s16 	%rs83, %rs81, 10;
	add.s16 	%rs84, %rs83, %rs82;
	mul.lo.s16 	%rs85, %rs84, 10;
	sub.s16 	%rs86, %rs79, %rs85;
	add.s16 	%rs87, %rs86, 48;
	st.global.u8 	[%rd4+9], %rs87;
$L__BB0_2:
	ret;

}


// ===== COMPILED SASS (sm_100) =====

	.target	sm_100

	.elftype	@"ET_EXEC"


//--------------------- .note.nv.tkinfo           --------------------------
	.section	.note.nv.tkinfo,"",@"SHT_NOTE"
	.sectionflags	@"SHF_NOTE_NV_TKINFO"
	.tkinfo
        /*0018*/ 	.word	0x00000002
        /*0030*/ 	.string	""
        /*0030*/ 	.string	"ptxas"
        /*0030*/ 	.string	"Cuda compilation tools, release 13.0, V13.0.88"
        /*0030*/ 	.string	"Build cuda_13.0.r13.0/compiler.36424714_0"
        /*0030*/ 	.string	"-arch sm_100 -m 64 "



//--------------------- .note.nv.cuinfo           --------------------------
	.section	.note.nv.cuinfo,"",@"SHT_NOTE"
	.sectionflags	@"SHF_NOTE_NV_CUINFO"
        /*0018*/ 	.short	0x0002
        /*001a*/ 	.short	0x0064
        /*001c*/ 	.short	0x0082
	.zero		2


//--------------------- .nv.info                  --------------------------
	.section	.nv.info,"",@"SHT_CUDA_INFO"
	.align	4


	//----- nvinfo : EIATTR_REGCOUNT
	.align		4
        /*0000*/ 	.byte	0x04, 0x2f
        /*0002*/ 	.short	(.L_1 - .L_0)
	.align		4
.L_0:
        /*0004*/ 	.word	index@(_Z8generatePc)
        /*0008*/ 	.word	0x0000001a


	//----- nvinfo : EIATTR_FRAME_SIZE
	.align		4
.L_1:
        /*000c*/ 	.byte	0x04, 0x11
        /*000e*/ 	.short	(.L_3 - .L_2)
	.align		4
.L_2:
        /*0010*/ 	.word	index@(_Z8generatePc)
        /*0014*/ 	.word	0x00000000


	//----- nvinfo : EIATTR_MIN_STACK_SIZE
	.align		4
.L_3:
        /*0018*/ 	.byte	0x04, 0x12
        /*001a*/ 	.short	(.L_5 - .L_4)
	.align		4
.L_4:
        /*001c*/ 	.word	index@(_Z8generatePc)
        /*0020*/ 	.word	0x00000000
.L_5:


//--------------------- .nv.compat                --------------------------
	.section	.nv.compat,"",@"SHT_CUDA_COMPAT_INFO"
	.align	4
        /*0000*/ 	.byte	0x02, 0x09, 0x00, 0x00, 0x02, 0x02, 0x01, 0x00, 0x02, 0x05, 0x05, 0x00, 0x03, 0x07, 0x01, 0x01
        /*0010*/ 	.byte	0x02, 0x03, 0x00, 0x00, 0x02, 0x06, 0x01, 0x00, 0x04, 0x0b, 0x08, 0x00, 0x09, 0x00, 0x00, 0x00
        /*0020*/ 	.byte	0x00, 0x00, 0x00, 0x00


//--------------------- .nv.info._Z8generatePc    --------------------------
	.section	.nv.info._Z8generatePc,"",@"SHT_CUDA_INFO"
	.sectionflags	@""
	.align	4


	//----- nvinfo : EIATTR_CUDA_API_VERSION
	.align		4
        /*0000*/ 	.byte	0x04, 0x37
        /*0002*/ 	.short	(.L_7 - .L_6)
.L_6:
        /*0004*/ 	.word	0x00000082


	//----- nvinfo : EIATTR_KPARAM_INFO
	.align		4
.L_7:
        /*0008*/ 	.byte	0x04, 0x17
        /*000a*/ 	.short	(.L_9 - .L_8)
.L_8:
        /*000c*/ 	.word	0x00000000
        /*0010*/ 	.short	0x0000
        /*0012*/ 	.short	0x0000
        /*0014*/ 	.byte	0x00, 0xf5, 0x21, 0x00


	//----- nvinfo : EIATTR_SPARSE_MMA_MASK
	.align		4
.L_9:
        /*0018*/ 	.byte	0x03, 0x50
        /*001a*/ 	.short	0x0000


	//----- nvinfo : EIATTR_MAXREG_COUNT
	.align		4
        /*001c*/ 	.byte	0x03, 0x1b
        /*001e*/ 	.short	0x00ff


	//----- nvinfo : EIATTR_MERCURY_ISA_VERSION
	.align		4
        /*0020*/ 	.byte	0x03, 0x5f
        /*0022*/ 	.short	0x0101


	//----- nvinfo : EIATTR_VRC_CTA_INIT_COUNT
	.align		4
        /*0024*/ 	.byte	0x02, 0x4a
	.zero		1
	.zero		1


	//----- nvinfo : EIATTR_EXIT_INSTR_OFFSETS
	.align		4
        /*0028*/ 	.byte	0x04, 0x1c
        /*002a*/ 	.short	(.L_11 - .L_10)


	//   ....[0]....
.L_10:
        /*002c*/ 	.word	0x00000060


	//   ....[1]....
        /*0030*/ 	.word	0x00000a00


	//----- nvinfo : EIATTR_CBANK_PARAM_SIZE
	.align		4
.L_11:
        /*0034*/ 	.byte	0x03, 0x19
        /*0036*/ 	.short	0x0008


	//----- nvinfo : EIATTR_PARAM_CBANK
	.align		4
        /*0038*/ 	.byte	0x04, 0x0a
        /*003a*/ 	.short	(.L_13 - .L_12)
	.align		4
.L_12:
        /*003c*/ 	.word	index@(.nv.constant0._Z8generatePc)
        /*0040*/ 	.short	0x0380
        /*0042*/ 	.short	0x0008


	//----- nvinfo : EIATTR_SW_WAR
	.align		4
.L_13:
        /*0044*/ 	.byte	0x04, 0x36
        /*0046*/ 	.short	(.L_15 - .L_14)
.L_14:
        /*0048*/ 	.word	0x00000008
.L_15:


//--------------------- .nv.callgraph             --------------------------
	.section	.nv.callgraph,"",@"SHT_CUDA_CALLGRAPH"
	.align	4
	.sectionentsize	8
	.align		4
        /*0000*/ 	.word	0x00000000
	.align		4
        /*0004*/ 	.word	0xffffffff
	.align		4
        /*0008*/ 	.word	0x00000000
	.align		4
        /*000c*/ 	.word	0xfffffffe
	.align		4
        /*0010*/ 	.word	0x00000000
	.align		4
        /*0014*/ 	.word	0xfffffffd
	.align		4
        /*0018*/ 	.word	0x00000000
	.align		4
        /*001c*/ 	.word	0xfffffffc


//--------------------- .text._Z8generatePc       --------------------------
	.section	.text._Z8generatePc,"ax",@progbits
	.align	128
        .global         _Z8generatePc
        .type           _Z8generatePc,@function
        .size           _Z8generatePc,(.L_x_1 - _Z8generatePc)
        .other          _Z8generatePc,@"STO_CUDA_ENTRY STV_DEFAULT"
_Z8generatePc:
.text._Z8generatePc:
[----:B------:R-:W-:Y:S01]  /*0000*/  LDC R1, c[0x0][0x37c] ;  /* 0x0000df00ff017b82 */ /* 0x000fe20000000800 */
[----:B------:R-:W0:Y:S07]  /*0010*/  S2R R3, SR_TID.X ;  /* 0x0000000000037919 */ /* 0x000e2e0000002100 */
[----:B------:R-:W0:Y:S08]  /*0020*/  S2UR UR4, SR_CTAID.X ;  /* 0x00000000000479c3 */ /* 0x000e300000002500 */
[----:B------:R-:W0:Y:S02]  /*0030*/  LDC R2, c[0x0][0x360] ;  /* 0x0000d800ff027b82 */ /* 0x000e240000000800 */
[----:B0-----:R-:W-:-:S05]  /*0040*/  IMAD R2, R2, UR4, R3 ;  /* 0x0000000402027c24 */ /* 0x001fca000f8e0203 */
[----:B------:R-:W-:-:S13]  /*0050*/  ISETP.GT.AND P0, PT, R2, 0x1080f, PT ;  /* 0x0001080f0200780c */ /* 0x000fda0003f04270 */
[----:B------:R-:W-:Y:S05]  /*0060*/  @P0 EXIT ;  /* 0x000000000000094d */ /* 0x000fea0003800000 */
[C---:B------:R-:W-:Y:S01]  /*0070*/  IMAD.HI R0, R2.reuse, 0x51eb851f, RZ ;  /* 0x51eb851f02007827 */ /* 0x040fe200078e02ff */
[----:B------:R-:W0:Y:S03]  /*0080*/  LDCU.64 UR6, c[0x0][0x380] ;  /* 0x00007000ff0677ac */ /* 0x000e260008000a00 */
[C---:B------:R-:W-:Y:S01]  /*0090*/  IMAD.HI R4, R2.reuse, 0x66666667, RZ ;  /* 0x6666666702047827 */ /* 0x040fe200078e02ff */
[----:B------:R-:W-:Y:S01]  /*00a0*/  SHF.R.U32.HI R3, RZ, 0x1f, R0 ;  /* 0x0000001fff037819 */ /* 0x000fe20000011600 */
[----:B------:R-:W1:Y:S02]  /*00b0*/  LDCU.64 UR4, c[0x0][0x358] ;  /* 0x00006b00ff0477ac */ /* 0x000e640008000a00 */
[----:B------:R-:W-:Y:S01]  /*00c0*/  IMAD R12, R2, 0xb, RZ ;  /* 0x0000000b020c7824 */ /* 0x000fe200078e02ff */
[----:B------:R-:W-:Y:S02]  /*00d0*/  LEA.HI.SX32 R3, R0, R3, 0x1b ;  /* 0x0000000300037211 */ /* 0x000fe400078fdaff */
[----:B------:R-:W-:-:S03]  /*00e0*/  SHF.R.U32.HI R7, RZ, 0x1f, R4 ;  /* 0x0000001fff077819 */ /* 0x000fc60000011604 */
[----:B------:R-:W-:Y:S01]  /*00f0*/  IMAD.HI R0, R3, 0x4ec4ec4f, RZ ;  /* 0x4ec4ec4f03007827 */ /* 0x000fe200078e02ff */
[----:B------:R-:W-:-:S04]  /*0100*/  LEA.HI.SX32 R7, R4, R7, 0x1e ;  /* 0x0000000704077211 */ /* 0x000fc800078ff2ff */
[----:B------:R-:W-:Y:S01]  /*0110*/  SHF.R.U32.HI R5, RZ, 0x1f, R0 ;  /* 0x0000001fff057819 */ /* 0x000fe20000011600 */
[----:B------:R-:W-:-:S03]  /*0120*/  IMAD R11, R7, -0xa, R2 ;  /* 0xfffffff6070b7824 */ /* 0x000fc600078e0202 */
[----:B------:R-:W-:Y:S01]  /*0130*/  LEA.HI R4, R0, R5, RZ, 0x1d ;  /* 0x0000000500047211 */ /* 0x000fe200078fe8ff */
[----:B------:R-:W-:-:S04]  /*0140*/  IMAD.HI R5, R7, 0x66666667, RZ ;  /* 0x6666666707057827 */ /* 0x000fc800078e02ff */
[----:B------:R-:W-:Y:S01]  /*0150*/  IMAD R4, R4, -0x1a, R3 ;  /* 0xffffffe604047824 */ /* 0x000fe200078e0203 */
[----:B------:R-:W-:Y:S01]  /*0160*/  SHF.R.U32.HI R6, RZ, 0x1f, R5 ;  /* 0x0000001fff067819 */ /* 0x000fe20000011605 */
[----:B------:R-:W-:Y:S01]  /*0170*/  IMAD.HI R3, R2, 0x64d319ff, RZ ;  /* 0x64d319ff02037827 */ /* 0x000fe200078e02ff */
[----:B0-----:R-:W-:Y:S02]  /*0180*/  IADD3 R2, P1, PT, R12, UR6, RZ ;  /* 0x000000060c027c10 */ /* 0x001fe4000ff3e0ff */
[----:B------:R-:W-:Y:S01]  /*0190*/  LEA.HI R8, R5, R6, RZ, 0x1e ;  /* 0x0000000605087211 */ /* 0x000fe200078ff0ff */
[C---:B------:R-:W-:Y:S01]  /*01a0*/  VIADD R0, R11.reuse, 0x6 ;  /* 0x000000060b007836 */ /* 0x040fe20000000000 */
[----:B------:R-:W-:Y:S01]  /*01b0*/  SHF.R.U32.HI R6, RZ, 0x1f, R3 ;  /* 0x0000001fff067819 */ /* 0x000fe20000011603 */
[----:B------:R-:W-:Y:S02]  /*01c0*/  VIADD R13, R4, 0x19 ;  /* 0x00000019040d7836 */ /* 0x000fe40000000000 */
[----:B------:R-:W-:Y:S01]  /*01d0*/  VIADD R11, R11, 0xe ;  /* 0x0000000e0b0b7836 */ /* 0x000fe20000000000 */
[----:B------:R-:W-:-:S02]  /*01e0*/  LEA.HI R10, R3, R6, RZ, 0x16 ;  /* 0x00000006030a7211 */ /* 0x000fc400078fb0ff */
[----:B------:R-:W-:Y:S02]  /*01f0*/  PRMT R14, R0, 0x8880, RZ ;  /* 0x00008880000e7816 */ /* 0x000fe400000000ff */
[----:B------:R-:W-:Y:S01]  /*0200*/  LOP3.LUT R9, R13, 0xffff, RZ, 0xc0, !PT ;  /* 0x0000ffff0d097812 */ /* 0x000fe200078ec0ff */
[----:B------:R-:W-:Y:S01]  /*0210*/  VIADD R5, R10, 0x63 ;  /* 0x000000630a057836 */ /* 0x000fe20000000000 */
[----:B------:R-:W-:Y:S01]  /*0220*/  LEA.HI.X.SX32 R3, R12, UR7, 0x1, P1 ;  /* 0x000000070c037c11 */ /* 0x000fe200088f0eff */
[----:B------:R-:W-:Y:S01]  /*0230*/  VIADD R6, R10, 0x5f ;  /* 0x0000005f0a067836 */ /* 0x000fe20000000000 */
[----:B------:R-:W-:Y:S01]  /*0240*/  ISETP.GE.U32.AND P0, PT, R9, 0x1a, PT ;  /* 0x0000001a0900780c */ /* 0x000fe20003f06070 */
[----:B------:R-:W-:Y:S01]  /*0250*/  IMAD R14, R14, 0x67, RZ ;  /* 0x000000670e0e7824 */ /* 0x000fe200078e02ff */
[----:B------:R-:W-:Y:S01]  /*0260*/  PRMT R5, R5, 0x8880, RZ ;  /* 0x0000888005057816 */ /* 0x000fe200000000ff */
[----:B------:R-:W-:Y:S01]  /*0270*/  IMAD R9, R8, -0xa, R7 ;  /* 0xfffffff608097824 */ /* 0x000fe200078e0207 */
[----:B------:R-:W-:Y:S01]  /*0280*/  PRMT R12, R6, 0x8880, RZ ;  /* 0x00008880060c7816 */ /* 0x000fe200000000ff */
[----:B------:R-:W-:Y:S01]  /*0290*/  VIADD R10, R10, 0x62 ;  /* 0x000000620a0a7836 */ /* 0x000fe20000000000 */
[----:B------:R-:W-:Y:S01]  /*02a0*/  LOP3.LUT R8, R14, 0xffff, RZ, 0xc0, !PT ;  /* 0x0000ffff0e087812 */ /* 0x000fe200078ec0ff */
[----:B-1----:R-:W-:Y:S01]  /*02b0*/  STG.E.U8 desc[UR4][R2.64+0xa], RZ ;  /* 0x00000aff02007986 */ /* 0x002fe2000c101104 */
[----:B------:R-:W-:-:S02]  /*02c0*/  PRMT R6, R5, 0x7710, RZ ;  /* 0x0000771005067816 */ /* 0x000fc400000000ff */
[----:B------:R-:W-:Y:S02]  /*02d0*/  PRMT R5, R12, 0x7710, RZ ;  /* 0x000077100c057816 */ /* 0x000fe400000000ff */
[----:B------:R-:W-:Y:S01]  /*02e0*/  PRMT R7, R14, 0x9910, RZ ;  /* 0x000099100e077816 */ /* 0x000fe200000000ff */
[----:B------:R-:W-:Y:S01]  /*02f0*/  VIADD R6, R6, 0xffffffb9 ;  /* 0xffffffb906067836 */ /* 0x000fe20000000000 */
[----:B------:R-:W-:Y:S01]  /*0300*/  SHF.R.U32.HI R8, RZ, 0xf, R8 ;  /* 0x0000000fff087819 */ /* 0x000fe20000011608 */
[----:B------:R-:W-:Y:S01]  /*0310*/  @P0 VIADD R13, R4, 0xffffffff ;  /* 0xffffffff040d0836 */ /* 0x000fe20000000000 */
[----:B------:R-:W-:Y:S01]  /*0320*/  PRMT R10, R10, 0x8880, RZ ;  /* 0x000088800a0a7816 */ /* 0x000fe200000000ff */
[----:B------:R-:W-:Y:S01]  /*0330*/  VIADD R5, R5, 0xffffffb9 ;  /* 0xffffffb905057836 */ /* 0x000fe20000000000 */
[----:B------:R-:W-:Y:S01]  /*0340*/  LEA.HI.SX32 R8, R7, R8, 0x16 ;  /* 0x0000000807087211 */ /* 0x000fe200078fb2ff */
[----:B------:R-:W-:Y:S01]  /*0350*/  VIADD R7, R4, 0x17 ;  /* 0x0000001704077836 */ /* 0x000fe20000000000 */
[----:B------:R-:W-:Y:S01]  /*0360*/  PRMT R12, R6, 0x9910, RZ ;  /* 0x00009910060c7816 */ /* 0x000fe200000000ff */
[----:B------:R-:W-:Y:S01]  /*0370*/  VIADD R13, R13, 0x61 ;  /* 0x000000610d0d7836 */ /* 0x000fe20000000000 */
[----:B------:R-:W-:Y:S01]  /*0380*/  PRMT R14, R5, 0x9910, RZ ;  /* 0x00009910050e7816 */ /* 0x000fe200000000ff */
[----:B------:R-:W-:Y:S01]  /*0390*/  VIADD R4, R4, 0x1d ;  /* 0x0000001d04047836 */ /* 0x000fe20000000000 */
[----:B------:R-:W-:Y:S01]  /*03a0*/  PRMT R15, R7, 0x8880, RZ ;  /* 0x00008880070f7816 */ /* 0x000fe200000000ff */
[----:B------:R-:W-:Y:S01]  /*03b0*/  IMAD R12, R12, 0x4ec5, RZ ;  /* 0x00004ec50c0c7824 */ /* 0x000fe200078e02ff */
[----:B------:R0:W-:Y:S01]  /*03c0*/  STG.E.U8 desc[UR4][R2.64+0x5], R13 ;  /* 0x0000050d02007986 */ /* 0x0001e2000c101104 */
[----:B------:R-:W-:-:S03]  /*03d0*/  PRMT R10, R10, 0x7710, RZ ;  /* 0x000077100a0a7816 */ /* 0x000fc600000000ff */
[----:B------:R-:W-:Y:S02]  /*03e0*/  SHF.R.S32.HI R12, RZ, 0x10, R12 ;  /* 0x00000010ff0c7819 */ /* 0x000fe4000001140c */
[----:B------:R-:W-:Y:S02]  /*03f0*/  VIADD R10, R10, 0xffffffb9 ;  /* 0xffffffb90a0a7836 */ /* 0x000fe40000000000 */
[----:B------:R-:W-:Y:S01]  /*0400*/  LOP3.LUT R16, R12, 0xffff, RZ, 0xc0, !PT ;  /* 0x0000ffff0c107812 */ /* 0x000fe200078ec0ff */
[----:B0-----:R-:W-:Y:S02]  /*0410*/  IMAD R13, R14, 0x4ec5, RZ ;  /* 0x00004ec50e0d7824 */ /* 0x001fe400078e02ff */
[----:B------:R-:W-:Y:S01]  /*0420*/  IMAD R14, R15, 0x4f, RZ ;  /* 0x0000004f0f0e7824 */ /* 0x000fe200078e02ff */
[----:B------:R-:W-:Y:S02]  /*0430*/  LOP3.LUT R15, R11, 0xff, RZ, 0xc0, !PT ;  /* 0x000000ff0b0f7812 */ /* 0x000fe400078ec0ff */
[----:B------:R-:W-:-:S02]  /*0440*/  SHF.R.S32.HI R13, RZ, 0x10, R13 ;  /* 0x00000010ff0d7819 */ /* 0x000fc4000001140d */
[C---:B------:R-:W-:Y:S02]  /*0450*/  LOP3.LUT R18, R14.reuse, 0xffff, RZ, 0xc0, !PT ;  /* 0x0000ffff0e127812 */ /* 0x040fe400078ec0ff */
[----:B------:R-:W-:Y:S02]  /*0460*/  LOP3.LUT R17, R13, 0xffff, RZ, 0xc0, !PT ;  /* 0x0000ffff0d117812 */ /* 0x000fe400078ec0ff */
[----:B------:R-:W-:Y:S02]  /*0470*/  SHF.R.U32.HI R12, RZ, 0xf, R18 ;  /* 0x0000000fff0c7819 */ /* 0x000fe40000011612 */
[----:B------:R-:W-:Y:S02]  /*0480*/  SHF.R.U32.HI R13, RZ, 0xf, R16 ;  /* 0x0000000fff0d7819 */ /* 0x000fe40000011610 */
[----:B------:R-:W-:Y:S02]  /*0490*/  PRMT R19, R14, 0x9910, RZ ;  /* 0x000099100e137816 */ /* 0x000fe400000000ff */
[----:B------:R-:W-:-:S02]  /*04a0*/  PRMT R18, R10, 0x9910, RZ ;  /* 0x000099100a127816 */ /* 0x000fc400000000ff */
[----:B------:R-:W-:Y:S02]  /*04b0*/  SHF.R.U32.HI R14, RZ, 0xf, R17 ;  /* 0x0000000fff0e7819 */ /* 0x000fe40000011611 */
[----:B------:R-:W-:Y:S01]  /*04c0*/  LEA.HI R13, R16, R13, RZ, 0x1d ;  /* 0x0000000d100d7211 */ /* 0x000fe200078fe8ff */
[----:B------:R-:W-:Y:S01]  /*04d0*/  IMAD R16, R15, 0xcd, RZ ;  /* 0x000000cd0f107824 */ /* 0x000fe200078e02ff */
[----:B------:R-:W-:Y:S01]  /*04e0*/  LEA.HI R14, R17, R14, RZ, 0x1d ;  /* 0x0000000e110e7211 */ /* 0x000fe200078fe8ff */
[----:B------:R-:W-:Y:S01]  /*04f0*/  VIADD R15, R9, 0xc ;  /* 0x0000000c090f7836 */ /* 0x000fe20000000000 */
[----:B------:R-:W-:Y:S01]  /*0500*/  LOP3.LUT R17, R4, 0xff, RZ, 0xc0, !PT ;  /* 0x000000ff04117812 */ /* 0x000fe200078ec0ff */
[----:B------:R-:W-:Y:S01]  /*0510*/  IMAD R20, R18, 0x4ec5, RZ ;  /* 0x00004ec512147824 */ /* 0x000fe200078e02ff */
[----:B------:R-:W-:Y:S01]  /*0520*/  LEA.HI.SX32 R12, R19, R12, 0x15 ;  /* 0x0000000c130c7211 */ /* 0x000fe200078faaff */
[----:B------:R-:W-:Y:S01]  /*0530*/  VIADD R9, R9, 0x8 ;  /* 0x0000000809097836 */ /* 0x000fe20000000000 */
[----:B------:R-:W-:Y:S01]  /*0540*/  SHF.R.U32.HI R19, RZ, 0xb, R16 ;  /* 0x0000000bff137819 */ /* 0x000fe20000011610 */
[----:B------:R-:W-:Y:S01]  /*0550*/  IMAD R17, R17, 0x4f, RZ ;  /* 0x0000004f11117824 */ /* 0x000fe200078e02ff */
[----:B------:R-:W-:-:S02]  /*0560*/  LOP3.LUT R18, R15, 0xff, RZ, 0xc0, !PT ;  /* 0x000000ff0f127812 */ /* 0x000fc400078ec0ff */
[----:B------:R-:W-:Y:S02]  /*0570*/  SHF.R.S32.HI R16, RZ, 0x10, R20 ;  /* 0x00000010ff107819 */ /* 0x000fe40000011414 */
[----:B------:R-:W-:Y:S02]  /*0580*/  PRMT R20, R9, 0x8880, RZ ;  /* 0x0000888009147816 */ /* 0x000fe400000000ff */
[----:B------:R-:W-:Y:S01]  /*0590*/  PRMT R22, R19, 0x9910, RZ ;  /* 0x0000991013167816 */ /* 0x000fe200000000ff */
[----:B------:R-:W-:Y:S01]  /*05a0*/  IMAD R19, R18, 0xcd, RZ ;  /* 0x000000cd12137824 */ /* 0x000fe200078e02ff */
[----:B------:R-:W-:Y:S01]  /*05b0*/  LOP3.LUT R21, R16, 0xffff, RZ, 0xc0, !PT ;  /* 0x0000ffff10157812 */ /* 0x000fe200078ec0ff */
[----:B------:R-:W-:Y:S01]  /*05c0*/  IMAD R20, R20, 0x67, RZ ;  /* 0x0000006714147824 */ /* 0x000fe200078e02ff */
[----:B------:R-:W-:Y:S01]  /*05d0*/  SHF.R.U32.HI R18, RZ, 0xb, R17 ;  /* 0x0000000bff127819 */ /* 0x000fe20000011611 */
[----:B------:R-:W-:Y:S01]  /*05e0*/  IMAD R17, R22, 0xa, RZ ;  /* 0x0000000a16117824 */ /* 0x000fe200078e02ff */
[----:B------:R-:W-:-:S02]  /*05f0*/  SHF.R.U32.HI R16, RZ, 0xf, R21 ;  /* 0x0000000fff107819 */ /* 0x000fc40000011615 */
[----:B------:R-:W-:Y:S02]  /*0600*/  SHF.R.U32.HI R19, RZ, 0xb, R19 ;  /* 0x0000000bff137819 */ /* 0x000fe40000011613 */
[----:B------:R-:W-:Y:S02]  /*0610*/  PRMT R22, R18, 0x9910, RZ ;  /* 0x0000991012167816 */ /* 0x000fe400000000ff */
[----:B------:R-:W-:Y:S02]  /*0620*/  LEA.HI R16, R21, R16, RZ, 0x1d ;  /* 0x0000001015107211 */ /* 0x000fe400078fe8ff */
[C---:B------:R-:W-:Y:S02]  /*0630*/  LOP3.LUT R21, R20.reuse, 0xffff, RZ, 0xc0, !PT ;  /* 0x0000ffff14157812 */ /* 0x040fe400078ec0ff */
[----:B------:R-:W-:Y:S02]  /*0640*/  PRMT R23, R20, 0x9910, RZ ;  /* 0x0000991014177816 */ /* 0x000fe400000000ff */
[----:B------:R-:W-:Y:S01]  /*0650*/  PRMT R18, R19, 0x9910, RZ ;  /* 0x0000991013127816 */ /* 0x000fe200000000ff */
[----:B------:R-:W-:Y:S01]  /*0660*/  IMAD.MOV.U32 R19, RZ, RZ, R22 ;  /* 0x000000ffff137224 */ /* 0x000fe200078e0016 */
[----:B------:R-:W-:Y:S01]  /*0670*/  PRMT R20, R8, 0x9910, RZ ;  /* 0x0000991008147816 */ /* 0x000fe200000000ff */
[----:B------:R-:W-:Y:S01]  /*0680*/  IMAD.MOV R22, RZ, RZ, -R17 ;  /* 0x000000ffff167224 */ /* 0x000fe200078e0a11 */
[----:B------:R-:W-:Y:S01]  /*0690*/  SHF.R.U32.HI R8, RZ, 0xf, R21 ;  /* 0x0000000fff087819 */ /* 0x000fe20000011615 */
[----:B------:R-:W-:Y:S01]  /*06a0*/  IMAD.MOV.U32 R21, RZ, RZ, R23 ;  /* 0x000000ffff157224 */ /* 0x000fe200078e0017 */
[----:B------:R-:W-:Y:S01]  /*06b0*/  PRMT R14, R14, 0x9910, RZ ;  /* 0x000099100e0e7816 */ /* 0x000fe200000000ff */
[----:B------:R-:W-:Y:S01]  /*06c0*/  IMAD R17, R19, 0x1a, RZ ;  /* 0x0000001a13117824 */ /* 0x000fe200078e02ff */
[----:B------:R-:W-:Y:S01]  /*06d0*/  PRMT R16, R16, 0x9910, RZ ;  /* 0x0000991010107816 */ /* 0x000fe200000000ff */
[----:B------:R-:W-:Y:S01]  /*06e0*/  IMAD R19, R20, 0xa, RZ ;  /* 0x0000000a14137824 */ /* 0x000fe200078e02ff */
[----:B------:R-:W-:Y:S01]  /*06f0*/  PRMT R20, R22, 0x7710, RZ ;  /* 0x0000771016147816 */ /* 0x000fe200000000ff */
[----:B------:R-:W-:Y:S01]  /*0700*/  IMAD.MOV R17, RZ, RZ, -R17 ;  /* 0x000000ffff117224 */ /* 0x000fe200078e0a11 */
[----:B------:R-:W-:Y:S01]  /*0710*/  LEA.HI.SX32 R8, R21, R8, 0x16 ;  /* 0x0000000815087211 */ /* 0x000fe200078fb2ff */
[----:B------:R-:W-:-:S02]  /*0720*/  IMAD.MOV R21, RZ, RZ, -R19 ;  /* 0x000000ffff157224 */ /* 0x000fc400078e0a13 */
[----:B------:R-:W-:Y:S01]  /*0730*/  IMAD.IADD R11, R11, 0x1, R20 ;  /* 0x000000010b0b7824 */ /* 0x000fe200078e0214 */
[----:B------:R-:W-:Y:S01]  /*0740*/  PRMT R19, R17, 0x7710, RZ ;  /* 0x0000771011137816 */ /* 0x000fe200000000ff */
[----:B------:R-:W-:Y:S01]  /*0750*/  IMAD R18, R18, 0xa, RZ ;  /* 0x0000000a12127824 */ /* 0x000fe200078e02ff */
[----:B------:R-:W-:Y:S02]  /*0760*/  PRMT R21, R21, 0x7710, RZ ;  /* 0x0000771015157816 */ /* 0x000fe400000000ff */
[----:B------:R-:W-:Y:S01]  /*0770*/  LOP3.LUT R17, R11, 0x30, RZ, 0xfc, !PT ;  /* 0x000000300b117812 */ /* 0x000fe200078efcff */
[----:B------:R-:W-:Y:S01]  /*0780*/  IMAD.MOV R18, RZ, RZ, -R18 ;  /* 0x000000ffff127224 */ /* 0x000fe200078e0a12 */
[----:B------:R-:W-:Y:S02]  /*0790*/  IADD3 R11, PT, PT, R4, 0x61, R19 ;  /* 0x00000061040b7810 */ /* 0x000fe40007ffe013 */
[----:B------:R-:W-:Y:S01]  /*07a0*/  IADD3 R19, PT, PT, R0, 0x30, R21 ;  /* 0x0000003000137810 */ /* 0x000fe20007ffe015 */
[----:B------:R-:W-:Y:S01]  /*07b0*/  STG.E.U8 desc[UR4][R2.64+0x8], R17 ;  /* 0x0000081102007986 */ /* 0x000fe2000c101104 */
[----:B------:R-:W-:-:S02]  /*07c0*/  PRMT R0, R12, 0x9910, RZ ;  /* 0x000099100c007816 */ /* 0x000fc400000000ff */
[----:B------:R-:W-:Y:S01]  /*07d0*/  PRMT R4, R13, 0x9910, RZ ;  /* 0x000099100d047816 */ /* 0x000fe200000000ff */
[----:B------:R0:W-:Y:S01]  /*07e0*/  STG.E.U8 desc[UR4][R2.64+0x3], R11 ;  /* 0x0000030b02007986 */ /* 0x0001e2000c101104 */
[----:B------:R-:W-:Y:S01]  /*07f0*/  PRMT R13, R8, 0x9910, RZ ;  /* 0x00009910080d7816 */ /* 0x000fe200000000ff */
[----:B------:R-:W-:Y:S01]  /*0800*/  IMAD R0, R0, 0x1a, RZ ;  /* 0x0000001a00007824 */ /* 0x000fe200078e02ff */
[----:B------:R-:W-:Y:S01]  /*0810*/  PRMT R18, R18, 0x7710, RZ ;  /* 0x0000771012127816 */ /* 0x000fe200000000ff */
[----:B------:R-:W-:Y:S01]  /*0820*/  IMAD.MOV.U32 R8, RZ, RZ, R14 ;  /* 0x000000ffff087224 */ /* 0x000fe200078e000e */
[----:B------:R-:W-:Y:S01]  /*0830*/  STG.E.U8 desc[UR4][R2.64+0x9], R19 ;  /* 0x0000091302007986 */ /* 0x000fe2000c101104 */
[----:B------:R-:W-:Y:S02]  /*0840*/  IMAD.MOV R12, RZ, RZ, -R0 ;  /* 0x000000ffff0c7224 */ /* 0x000fe400078e0a00 */
[----:B------:R-:W-:Y:S02]  /*0850*/  IMAD R0, R4, 0x1a, RZ ;  /* 0x0000001a04007824 */ /* 0x000fe400078e02ff */
[----:B------:R-:W-:Y:S01]  /*0860*/  IMAD R4, R8, 0x1a, RZ ;  /* 0x0000001a08047824 */ /* 0x000fe200078e02ff */
[----:B------:R-:W-:Y:S01]  /*0870*/  PRMT R12, R12, 0x7710, RZ ;  /* 0x000077100c0c7816 */ /* 0x000fe200000000ff */
[----:B0-----:R-:W-:-:S02]  /*0880*/  IMAD.MOV.U32 R11, RZ, RZ, R16 ;  /* 0x000000ffff0b7224 */ /* 0x001fc400078e0010 */
[----:B------:R-:W-:Y:S02]  /*0890*/  IMAD.MOV R0, RZ, RZ, -R0 ;  /* 0x000000ffff007224 */ /* 0x000fe400078e0a00 */
[----:B------:R-:W-:Y:S02]  /*08a0*/  IMAD R8, R11, 0x1a, RZ ;  /* 0x0000001a0b087824 */ /* 0x000fe400078e02ff */
[----:B------:R-:W-:Y:S01]  /*08b0*/  IMAD R11, R13, 0xa, RZ ;  /* 0x0000000a0d0b7824 */ /* 0x000fe200078e02ff */
[----:B------:R-:W-:Y:S01]  /*08c0*/  IADD3 R13, PT, PT, R7, 0x61, R12 ;  /* 0x00000061070d7810 */ /* 0x000fe20007ffe00c */
[----:B------:R-:W-:Y:S01]  /*08d0*/  IMAD.MOV R4, RZ, RZ, -R4 ;  /* 0x000000ffff047224 */ /* 0x000fe200078e0a04 */
[----:B------:R-:W-:Y:S01]  /*08e0*/  PRMT R7, R0, 0x7710, RZ ;  /* 0x0000771000077816 */ /* 0x000fe200000000ff */
[----:B------:R-:W-:Y:S02]  /*08f0*/  IMAD.MOV R8, RZ, RZ, -R8 ;  /* 0x000000ffff087224 */ /* 0x000fe400078e0a08 */
[----:B------:R-:W-:Y:S01]  /*0900*/  IMAD.MOV R12, RZ, RZ, -R11 ;  /* 0x000000ffff0c7224 */ /* 0x000fe200078e0a0b */
[----:B------:R-:W-:Y:S01]  /*0910*/  PRMT R0, R4, 0x7710, RZ ;  /* 0x0000771004007816 */ /* 0x000fe200000000ff */
[----:B------:R-:W-:Y:S01]  /*0920*/  IMAD.IADD R15, R15, 0x1, R18 ;  /* 0x000000010f0f7824 */ /* 0x000fe200078e0212 */
[----:B------:R-:W-:Y:S01]  /*0930*/  PRMT R11, R8, 0x7710, RZ ;  /* 0x00007710080b7816 */ /* 0x000fe200000000ff */
[----:B------:R-:W-:Y:S01]  /*0940*/  STG.E.U8 desc[UR4][R2.64+0x4], R13 ;  /* 0x0000040d02007986 */ /* 0x000fe2000c101104 */
[----:B------:R-:W-:-:S02]  /*0950*/  PRMT R4, R12, 0x7710, RZ ;  /* 0x000077100c047816 */ /* 0x000fc400000000ff */
[----:B------:R-:W-:Y:S02]  /*0960*/  LOP3.LUT R15, R15, 0x30, RZ, 0xfc, !PT ;  /* 0x000000300f0f7812 */ /* 0x000fe400078efcff */
[----:B------:R-:W-:Y:S02]  /*0970*/  IADD3 R7, PT, PT, R6, 0x61, R7 ;  /* 0x0000006106077810 */ /* 0x000fe40007ffe007 */
[----:B------:R-:W-:Y:S01]  /*0980*/  IADD3 R5, PT, PT, R5, 0x61, R0 ;  /* 0x0000006105057810 */ /* 0x000fe20007ffe000 */
[----:B------:R-:W-:Y:S01]  /*0990*/  STG.E.U8 desc[UR4][R2.64+0x6], R15 ;  /* 0x0000060f02007986 */ /* 0x000fe2000c101104 */
[----:B------:R-:W-:Y:S02]  /*09a0*/  IADD3 R11, PT, PT, R10, 0x61, R11 ;  /* 0x000000610a0b7810 */ /* 0x000fe40007ffe00b */
[----:B------:R-:W-:Y:S01]  /*09b0*/  IADD3 R9, PT, PT, R9, 0x30, R4 ;  /* 0x0000003009097810 */ /* 0x000fe20007ffe004 */
[----:B------:R-:W-:Y:S04]  /*09c0*/  STG.E.U8 desc[UR4][R2.64], R7 ;  /* 0x0000000702007986 */ /* 0x000fe8000c101104 */
[----:B------:R-:W-:Y:S04]  /*09d0*/  STG.E.U8 desc[UR4][R2.64+0x1], R5 ;  /* 0x0000010502007986 */ /* 0x000fe8000c101104 */
[----:B------:R-:W-:Y:S04]  /*09e0*/  STG.E.U8 desc[UR4][R2.64+0x2], R11 ;  /* 0x0000020b02007986 */ /* 0x000fe8000c101104 */
[----:B------:R-:W-:Y:S01]  /*09f0*/  STG.E.U8 desc[UR4][R2.64+0x7], R9 ;  /* 0x0000070902007986 */ /* 0x000fe2000c101104 */
[----:B------:R-:W-:Y:S05]  /*0a00*/  EXIT ;  /* 0x000000000000794d */ /* 0x000fea0003800000 */
.L_x_0:
[----:B------:R-:W-:-:S00]  /*0a10*/  BRA `(.L_x_0) ;  /* 0xfffffffc00fc7947 */ /* 0x000fc0000383ffff */
[----:B------:R-:W-:-:S00]  /*0a20*/  NOP ;  /* 0x0000000000007918 */ /* 0x000fc00000000000 */
        /* <DEDUP_REMOVED lines=13> */
.L_x_1:


//--------------------- .nv.shared.reserved.0     --------------------------
	.section	.nv.shared.reserved.0,"aw",@nobits
	.weak		__nv_reservedSMEM_offset_0_alias
	.size		__nv_reservedSMEM_offset_0_alias, 0, 64
	.other		__nv_reservedSMEM_offset_0_alias,@"STO_CUDA_RESERVED_SHARED STV_DEFAULT"
__nv_reservedSMEM_offset_0_alias:
	.zero		0
	.zero		64


//--------------------- .nv.constant0._Z8generatePc --------------------------
	.section	.nv.constant0._Z8generatePc,"a",@progbits
	.sectionflags	@""
	.align	4
.nv.constant0._Z8generatePc:
	.zero		904


//--------------------- SYMBOLS --------------------------

	.type		.nv.reservedSmem.offset0,@object
	.size		.nv.reservedSmem.offset0,0x4
